//
// Generated by NVIDIA NVVM Compiler
//
// Compiler Build ID: CL-36424714
// Cuda compilation tools, release 13.0, V13.0.88
// Based on NVVM 20.0.0
//

.version 9.0
.target sm_100
.address_size 64

	// .globl	_Z16correlate_kerneliiPKfPf

.visible .entry _Z16correlate_kerneliiPKfPf(
	.param .u32 _Z16correlate_kerneliiPKfPf_param_0,
	.param .u32 _Z16correlate_kerneliiPKfPf_param_1,
	.param .u64 .ptr .align 1 _Z16correlate_kerneliiPKfPf_param_2,
	.param .u64 .ptr .align 1 _Z16correlate_kerneliiPKfPf_param_3
)
{
	.reg .pred 	%p<11>;
	.reg .b32 	%r<50>;
	.reg .b32 	%f<112>;
	.reg .b64 	%rd<40>;

	ld.param.u32 	%r27, [_Z16correlate_kerneliiPKfPf_param_0];
	ld.param.u32 	%r26, [_Z16correlate_kerneliiPKfPf_param_1];
	ld.param.u64 	%rd10, [_Z16correlate_kerneliiPKfPf_param_2];
	ld.param.u64 	%rd9, [_Z16correlate_kerneliiPKfPf_param_3];
	cvta.to.global.u64 	%rd1, %rd10;
	mov.u32 	%r28, %tid.x;
	mov.u32 	%r29, %ctaid.x;
	mov.u32 	%r30, %ntid.x;
	mad.lo.s32 	%r1, %r29, %r30, %r28;
	mov.u32 	%r31, %tid.y;
	mov.u32 	%r32, %ctaid.y;
	mov.u32 	%r33, %ntid.y;
	mad.lo.s32 	%r34, %r32, %r33, %r31;
	max.s32 	%r35, %r1, %r34;
	setp.ge.s32 	%p1, %r35, %r27;
	@%p1 bra 	$L__BB0_15;
	setp.lt.s32 	%p2, %r26, 1;
	mov.f32 	%f111, 0f00000000;
	@%p2 bra 	$L__BB0_14;
	mul.lo.s32 	%r3, %r26, %r1;
	mul.lo.s32 	%r4, %r26, %r34;
	and.b32  	%r5, %r26, 15;
	setp.lt.u32 	%p3, %r26, 16;
	mov.f32 	%f111, 0f00000000;
	mov.b32 	%r46, 0;
	@%p3 bra 	$L__BB0_5;
	and.b32  	%r46, %r26, 2147483632;
	neg.s32 	%r44, %r46;
	add.s64 	%rd2, %rd1, 32;
	mul.wide.u32 	%rd11, %r4, 4;
	add.s64 	%rd38, %rd2, %rd11;
	mov.f32 	%f111, 0f00000000;
	mov.u32 	%r43, %r3;
$L__BB0_4:
	.pragma "nounroll";
	mul.wide.s32 	%rd12, %r43, 4;
	add.s64 	%rd13, %rd2, %rd12;
	ld.global.f32 	%f18, [%rd13+-32];
	ld.global.f32 	%f19, [%rd38+-32];
	fma.rn.f32 	%f20, %f18, %f19, %f111;
	ld.global.f32 	%f21, [%rd13+-28];
	ld.global.f32 	%f22, [%rd38+-28];
	fma.rn.f32 	%f23, %f21, %f22, %f20;
	ld.global.f32 	%f24, [%rd13+-24];
	ld.global.f32 	%f25, [%rd38+-24];
	fma.rn.f32 	%f26, %f24, %f25, %f23;
	ld.global.f32 	%f27, [%rd13+-20];
	ld.global.f32 	%f28, [%rd38+-20];
	fma.rn.f32 	%f29, %f27, %f28, %f26;
	ld.global.f32 	%f30, [%rd13+-16];
	ld.global.f32 	%f31, [%rd38+-16];
	fma.rn.f32 	%f32, %f30, %f31, %f29;
	ld.global.f32 	%f33, [%rd13+-12];
	ld.global.f32 	%f34, [%rd38+-12];
	fma.rn.f32 	%f35, %f33, %f34, %f32;
	ld.global.f32 	%f36, [%rd13+-8];
	ld.global.f32 	%f37, [%rd38+-8];
	fma.rn.f32 	%f38, %f36, %f37, %f35;
	ld.global.f32 	%f39, [%rd13+-4];
	ld.global.f32 	%f40, [%rd38+-4];
	fma.rn.f32 	%f41, %f39, %f40, %f38;
	ld.global.f32 	%f42, [%rd13];
	ld.global.f32 	%f43, [%rd38];
	fma.rn.f32 	%f44, %f42, %f43, %f41;
	ld.global.f32 	%f45, [%rd13+4];
	ld.global.f32 	%f46, [%rd38+4];
	fma.rn.f32 	%f47, %f45, %f46, %f44;
	ld.global.f32 	%f48, [%rd13+8];
	ld.global.f32 	%f49, [%rd38+8];
	fma.rn.f32 	%f50, %f48, %f49, %f47;
	ld.global.f32 	%f51, [%rd13+12];
	ld.global.f32 	%f52, [%rd38+12];
	fma.rn.f32 	%f53, %f51, %f52, %f50;
	ld.global.f32 	%f54, [%rd13+16];
	ld.global.f32 	%f55, [%rd38+16];
	fma.rn.f32 	%f56, %f54, %f55, %f53;
	ld.global.f32 	%f57, [%rd13+20];
	ld.global.f32 	%f58, [%rd38+20];
	fma.rn.f32 	%f59, %f57, %f58, %f56;
	ld.global.f32 	%f60, [%rd13+24];
	ld.global.f32 	%f61, [%rd38+24];
	fma.rn.f32 	%f62, %f60, %f61, %f59;
	ld.global.f32 	%f63, [%rd13+28];
	ld.global.f32 	%f64, [%rd38+28];
	fma.rn.f32 	%f111, %f63, %f64, %f62;
	add.s32 	%r44, %r44, 16;
	add.s32 	%r43, %r43, 16;
	add.s64 	%rd38, %rd38, 64;
	setp.ne.s32 	%p4, %r44, 0;
	@%p4 bra 	$L__BB0_4;
$L__BB0_5:
	setp.eq.s32 	%p5, %r5, 0;
	@%p5 bra 	$L__BB0_14;
	and.b32  	%r13, %r26, 7;
	setp.lt.u32 	%p6, %r5, 8;
	@%p6 bra 	$L__BB0_8;
	add.s32 	%r37, %r46, %r3;
	mul.wide.s32 	%rd14, %r37, 4;
	add.s64 	%rd15, %rd1, %rd14;
	ld.global.f32 	%f66, [%rd15];
	add.s32 	%r38, %r46, %r4;
	mul.wide.u32 	%rd16, %r38, 4;
	add.s64 	%rd17, %rd1, %rd16;
	ld.global.f32 	%f67, [%rd17];
	fma.rn.f32 	%f68, %f66, %f67, %f111;
	ld.global.f32 	%f69, [%rd15+4];
	cvt.u64.u32 	%rd18, %r4;
	cvt.u64.u32 	%rd19, %r46;
	add.s64 	%rd20, %rd19, %rd18;
	shl.b64 	%rd21, %rd20, 2;
	add.s64 	%rd22, %rd1, %rd21;
	ld.global.f32 	%f70, [%rd22+4];
	fma.rn.f32 	%f71, %f69, %f70, %f68;
	ld.global.f32 	%f72, [%rd15+8];
	ld.global.f32 	%f73, [%rd22+8];
	fma.rn.f32 	%f74, %f72, %f73, %f71;
	ld.global.f32 	%f75, [%rd15+12];
	ld.global.f32 	%f76, [%rd22+12];
	fma.rn.f32 	%f77, %f75, %f76, %f74;
	ld.global.f32 	%f78, [%rd15+16];
	ld.global.f32 	%f79, [%rd22+16];
	fma.rn.f32 	%f80, %f78, %f79, %f77;
	ld.global.f32 	%f81, [%rd15+20];
	ld.global.f32 	%f82, [%rd22+20];
	fma.rn.f32 	%f83, %f81, %f82, %f80;
	ld.global.f32 	%f84, [%rd15+24];
	ld.global.f32 	%f85, [%rd22+24];
	fma.rn.f32 	%f86, %f84, %f85, %f83;
	ld.global.f32 	%f87, [%rd15+28];
	ld.global.f32 	%f88, [%rd22+28];
	fma.rn.f32 	%f111, %f87, %f88, %f86;
	add.s32 	%r46, %r46, 8;
$L__BB0_8:
	setp.eq.s32 	%p7, %r13, 0;
	@%p7 bra 	$L__BB0_14;
	and.b32  	%r16, %r26, 3;
	setp.lt.u32 	%p8, %r13, 4;
	@%p8 bra 	$L__BB0_11;
	add.s32 	%r39, %r46, %r3;
	mul.wide.s32 	%rd23, %r39, 4;
	add.s64 	%rd24, %rd1, %rd23;
	ld.global.f32 	%f90, [%rd24];
	add.s32 	%r40, %r46, %r4;
	mul.wide.u32 	%rd25, %r40, 4;
	add.s64 	%rd26, %rd1, %rd25;
	ld.global.f32 	%f91, [%rd26];
	fma.rn.f32 	%f92, %f90, %f91, %f111;
	ld.global.f32 	%f93, [%rd24+4];
	cvt.u64.u32 	%rd27, %r4;
	cvt.u64.u32 	%rd28, %r46;
	add.s64 	%rd29, %rd28, %rd27;
	shl.b64 	%rd30, %rd29, 2;
	add.s64 	%rd31, %rd1, %rd30;
	ld.global.f32 	%f94, [%rd31+4];
	fma.rn.f32 	%f95, %f93, %f94, %f92;
	ld.global.f32 	%f96, [%rd24+8];
	ld.global.f32 	%f97, [%rd31+8];
	fma.rn.f32 	%f98, %f96, %f97, %f95;
	ld.global.f32 	%f99, [%rd24+12];
	ld.global.f32 	%f100, [%rd31+12];
	fma.rn.f32 	%f111, %f99, %f100, %f98;
	add.s32 	%r46, %r46, 4;
$L__BB0_11:
	setp.eq.s32 	%p9, %r16, 0;
	@%p9 bra 	$L__BB0_14;
	add.s32 	%r41, %r46, %r4;
	mul.wide.u32 	%rd32, %r41, 4;
	add.s64 	%rd39, %rd1, %rd32;
	add.s32 	%r49, %r46, %r3;
	neg.s32 	%r48, %r16;
$L__BB0_13:
	.pragma "nounroll";
	mul.wide.s32 	%rd33, %r49, 4;
	add.s64 	%rd34, %rd1, %rd33;
	ld.global.f32 	%f101, [%rd34];
	ld.global.f32 	%f102, [%rd39];
	fma.rn.f32 	%f111, %f101, %f102, %f111;
	add.s64 	%rd39, %rd39, 4;
	add.s32 	%r49, %r49, 1;
	add.s32 	%r48, %r48, 1;
	setp.ne.s32 	%p10, %r48, 0;
	@%p10 bra 	$L__BB0_13;
$L__BB0_14:
	mad.lo.s32 	%r42, %r1, %r27, %r34;
	cvta.to.global.u64 	%rd35, %rd9;
	mul.wide.s32 	%rd36, %r42, 4;
	add.s64 	%rd37, %rd35, %rd36;
	st.global.f32 	[%rd37], %f111;
$L__BB0_15:
	ret;

}


// ===== COMPILED SASS (sm_100) =====

	.target	sm_100

	.elftype	@"ET_EXEC"


//--------------------- .note.nv.tkinfo           --------------------------
	.section	.note.nv.tkinfo,"",@"SHT_NOTE"
	.sectionflags	@"SHF_NOTE_NV_TKINFO"
	.tkinfo
        /*0018*/ 	.word	0x00000002
        /*0030*/ 	.string	""
        /*0030*/ 	.string	"ptxas"
        /*0030*/ 	.string	"Cuda compilation tools, release 13.0, V13.0.88"
        /*0030*/ 	.string	"Build cuda_13.0.r13.0/compiler.36424714_0"
        /*0030*/ 	.string	"-arch sm_100 -m 64 "



//--------------------- .note.nv.cuinfo           --------------------------
	.section	.note.nv.cuinfo,"",@"SHT_NOTE"
	.sectionflags	@"SHF_NOTE_NV_CUINFO"
        /*0018*/ 	.short	0x0002
        /*001a*/ 	.short	0x0064
        /*001c*/ 	.short	0x0082
	.zero		2


//--------------------- .nv.info                  --------------------------
	.section	.nv.info,"",@"SHT_CUDA_INFO"
	.align	4


	//----- nvinfo : EIATTR_REGCOUNT
	.align		4
        /*0000*/ 	.byte	0x04, 0x2f
        /*0002*/ 	.short	(.L_1 - .L_0)
	.align		4
.L_0:
        /*0004*/ 	.word	index@(_Z16correlate_kerneliiPKfPf)
        /*0008*/ 	.word	0x00000020


	//----- nvinfo : EIATTR_FRAME_SIZE
	.align		4
.L_1:
        /*000c*/ 	.byte	0x04, 0x11
        /*000e*/ 	.short	(.L_3 - .L_2)
	.align		4
.L_2:
        /*0010*/ 	.word	index@(_Z16correlate_kerneliiPKfPf)
        /*0014*/ 	.word	0x00000000


	//----- nvinfo : EIATTR_MIN_STACK_SIZE
	.align		4
.L_3:
        /*0018*/ 	.byte	0x04, 0x12
        /*001a*/ 	.short	(.L_5 - .L_4)
	.align		4
.L_4:
        /*001c*/ 	.word	index@(_Z16correlate_kerneliiPKfPf)
        /*0020*/ 	.word	0x00000000
.L_5:


//--------------------- .nv.compat                --------------------------
	.section	.nv.compat,"",@"SHT_CUDA_COMPAT_INFO"
	.align	4
        /*0000*/ 	.byte	0x02, 0x09, 0x00, 0x00, 0x02, 0x02, 0x01, 0x00, 0x02, 0x05, 0x05, 0x00, 0x03, 0x07, 0x01, 0x01
        /*0010*/ 	.byte	0x02, 0x03, 0x00, 0x00, 0x02, 0x06, 0x01, 0x00, 0x04, 0x0b, 0x08, 0x00, 0x09, 0x00, 0x00, 0x00
        /*0020*/ 	.byte	0x00, 0x00, 0x00, 0x00


//--------------------- .nv.info._Z16correlate_kerneliiPKfPf --------------------------
	.section	.nv.info._Z16correlate_kerneliiPKfPf,"",@"SHT_CUDA_INFO"
	.sectionflags	@""
	.align	4


	//----- nvinfo : EIATTR_CUDA_API_VERSION
	.align		4
        /*0000*/ 	.byte	0x04, 0x37
        /*0002*/ 	.short	(.L_7 - .L_6)
.L_6:
        /*0004*/ 	.word	0x00000082


	//----- nvinfo : EIATTR_KPARAM_INFO
	.align		4
.L_7:
        /*0008*/ 	.byte	0x04, 0x17
        /*000a*/ 	.short	(.L_9 - .L_8)
.L_8:
        /*000c*/ 	.word	0x00000000
        /*0010*/ 	.short	0x0003
        /*0012*/ 	.short	0x0010
        /*0014*/ 	.byte	0x00, 0xf5, 0x21, 0x00


	//----- nvinfo : EIATTR_KPARAM_INFO
	.align		4
.L_9:
        /*0018*/ 	.byte	0x04, 0x17
        /*001a*/ 	.short	(.L_11 - .L_10)
.L_10:
        /*001c*/ 	.word	0x00000000
        /*0020*/ 	.short	0x0002
        /*0022*/ 	.short	0x0008
        /*0024*/ 	.byte	0x00, 0xf5, 0x21, 0x00


	//----- nvinfo : EIATTR_KPARAM_INFO
	.align		4
.L_11:
        /*0028*/ 	.byte	0x04, 0x17
        /*002a*/ 	.short	(.L_13 - .L_12)
.L_12:
        /*002c*/ 	.word	0x00000000
        /*0030*/ 	.short	0x0001
        /*0032*/ 	.short	0x0004
        /*0034*/ 	.byte	0x00, 0xf0, 0x11, 0x00


	//----- nvinfo : EIATTR_KPARAM_INFO
	.align		4
.L_13:
        /*0038*/ 	.byte	0x04, 0x17
        /*003a*/ 	.short	(.L_15 - .L_14)
.L_14:
        /*003c*/ 	.word	0x00000000
        /*0040*/ 	.short	0x0000
        /*0042*/ 	.short	0x0000
        /*0044*/ 	.byte	0x00, 0xf0, 0x11, 0x00


	//----- nvinfo : EIATTR_SPARSE_MMA_MASK
	.align		4
.L_15:
        /*0048*/ 	.byte	0x03, 0x50
        /*004a*/ 	.short	0x0000


	//----- nvinfo : EIATTR_MAXREG_COUNT
	.align		4
        /*004c*/ 	.byte	0x03, 0x1b
        /*004e*/ 	.short	0x00ff


	//----- nvinfo : EIATTR_MERCURY_ISA_VERSION
	.align		4
        /*0050*/ 	.byte	0x03, 0x5f
        /*0052*/ 	.short	0x0101


	//----- nvinfo : EIATTR_VRC_CTA_INIT_COUNT
	.align		4
        /*0054*/ 	.byte	0x02, 0x4a
	.zero		1
	.zero		1


	//----- nvinfo : EIATTR_EXIT_INSTR_OFFSETS
	.align		4
        /*0058*/ 	.byte	0x04, 0x1c
        /*005a*/ 	.short	(.L_17 - .L_16)


	//   ....[0]....
.L_16:
        /*005c*/ 	.word	0x000000c0


	//   ....[1]....
        /*0060*/ 	.word	0x00000b70


	//----- nvinfo : EIATTR_CBANK_PARAM_SIZE
	.align		4
.L_17:
        /*0064*/ 	.byte	0x03, 0x19
        /*0066*/ 	.short	0x0018


	//----- nvinfo : EIATTR_PARAM_CBANK
	.align		4
        /*0068*/ 	.byte	0x04, 0x0a
        /*006a*/ 	.short	(.L_19 - .L_18)
	.align		4
.L_18:
        /*006c*/ 	.word	index@(.nv.constant0._Z16correlate_kerneliiPKfPf)
        /*0070*/ 	.short	0x0380
        /*0072*/ 	.short	0x0018


	//----- nvinfo : EIATTR_SW_WAR
	.align		4
.L_19:
        /*0074*/ 	.byte	0x04, 0x36
        /*0076*/ 	.short	(.L_21 - .L_20)
.L_20:
        /*0078*/ 	.word	0x00000008
.L_21:


//--------------------- .nv.callgraph             --------------------------
	.section	.nv.callgraph,"",@"SHT_CUDA_CALLGRAPH"
	.align	4
	.sectionentsize	8
	.align		4
        /*0000*/ 	.word	0x00000000
	.align		4
        /*0004*/ 	.word	0xffffffff
	.align		4
        /*0008*/ 	.word	0x00000000
	.align		4
        /*000c*/ 	.word	0xfffffffe
	.align		4
        /*0010*/ 	.word	0x00000000
	.align		4
        /*0014*/ 	.word	0xfffffffd
	.align		4
        /*0018*/ 	.word	0x00000000
	.align		4
        /*001c*/ 	.word	0xfffffffc


//--------------------- .text._Z16correlate_kerneliiPKfPf --------------------------
	.section	.text._Z16correlate_kerneliiPKfPf,"ax",@progbits
	.align	128
        .global         _Z16correlate_kerneliiPKfPf
        .type           _Z16correlate_kerneliiPKfPf,@function
        .size           _Z16correlate_kerneliiPKfPf,(.L_x_7 - _Z16correlate_kerneliiPKfPf)
        .other          _Z16correlate_kerneliiPKfPf,@"STO_CUDA_ENTRY STV_DEFAULT"
_Z16correlate_kerneliiPKfPf:
.text._Z16correlate_kerneliiPKfPf:
[----:B------:R-:W-:Y:S01]  /*0000*/  LDC R1, c[0x0][0x37c] ;  /* 0x0000df00ff017b82 */ /* 0x000fe20000000800 */
[----:B------:R-:W0:Y:S07]  /*0010*/  S2R R0, SR_TID.X ;  /* 0x0000000000007919 */ /* 0x000e2e0000002100 */
[----:B------:R-:W0:Y:S01]  /*0020*/  LDC R3, c[0x0][0x360] ;  /* 0x0000d800ff037b82 */ /* 0x000e220000000800 */
[----:B------:R-:W1:Y:S01]  /*0030*/  LDCU UR9, c[0x0][0x380] ;  /* 0x00007000ff0977ac */ /* 0x000e620008000800 */
[----:B------:R-:W2:Y:S06]  /*0040*/  S2R R9, SR_TID.Y ;  /* 0x0000000000097919 */ /* 0x000eac0000002200 */
[----:B------:R-:W0:Y:S08]  /*0050*/  S2UR UR4, SR_CTAID.X ;  /* 0x00000000000479c3 */ /* 0x000e300000002500 */
[----:B------:R-:W2:Y:S08]  /*0060*/  S2UR UR5, SR_CTAID.Y ;  /* 0x00000000000579c3 */ /* 0x000eb00000002600 */
[----:B------:R-:W2:Y:S01]  /*0070*/  LDC R2, c[0x0][0x364] ;  /* 0x0000d900ff027b82 */ /* 0x000ea20000000800 */
[----:B0-----:R-:W-:-:S02]  /*0080*/  IMAD R0, R3, UR4, R0 ;  /* 0x0000000403007c24 */ /* 0x001fc4000f8e0200 */
[----:B--2---:R-:W-:-:S05]  /*0090*/  IMAD R9, R2, UR5, R9 ;  /* 0x0000000502097c24 */ /* 0x004fca000f8e0209 */
[----:B------:R-:W-:-:S04]  /*00a0*/  VIMNMX R2, PT, PT, R0, R9, !PT ;  /* 0x0000000900027248 */ /* 0x000fc80007fe0100 */
[----:B-1----:R-:W-:-:S13]  /*00b0*/  ISETP.GE.AND P0, PT, R2, UR9, PT ;  /* 0x0000000902007c0c */ /* 0x002fda000bf06270 */
[----:B------:R-:W-:Y:S05]  /*00c0*/  @P0 EXIT ;  /* 0x000000000000094d */ /* 0x000fea0003800000 */
[----:B------:R-:W0:Y:S01]  /*00d0*/  LDCU UR6, c[0x0][0x384] ;  /* 0x00007080ff0677ac */ /* 0x000e220008000800 */
[----:B------:R-:W-:Y:S01]  /*00e0*/  HFMA2 R10, -RZ, RZ, 0, 0 ;  /* 0x00000000ff0a7431 */ /* 0x000fe200000001ff */
[----:B------:R-:W1:Y:S01]  /*00f0*/  LDCU.64 UR10, c[0x0][0x358] ;  /* 0x00006b00ff0a77ac */ /* 0x000e620008000a00 */
[----:B0-----:R-:W-:-:S09]  /*0100*/  UISETP.GE.AND UP0, UPT, UR6, 0x1, UPT ;  /* 0x000000010600788c */ /* 0x001fd2000bf06270 */
[----:B-1----:R-:W-:Y:S05]  /*0110*/  BRA.U !UP0, `(.L_x_0) ;  /* 0x0000000908847547 */ /* 0x002fea000b800000 */
[----:B------:R-:W-:Y:S02]  /*0120*/  UISETP.GE.U32.AND UP1, UPT, UR6, 0x10, UPT ;  /* 0x000000100600788c */ /* 0x000fe4000bf26070 */
[----:B------:R-:W-:Y:S01]  /*0130*/  IMAD R8, R0, UR6, RZ ;  /* 0x0000000600087c24 */ /* 0x000fe2000f8e02ff */
[----:B------:R-:W-:Y:S02]  /*0140*/  ULOP3.LUT UR7, UR6, 0xf, URZ, 0xc0, !UPT ;  /* 0x0000000f06077892 */ /* 0x000fe4000f8ec0ff */
[----:B------:R-:W-:Y:S01]  /*0150*/  IMAD R13, R9, UR6, RZ ;  /* 0x00000006090d7c24 */ /* 0x000fe2000f8e02ff */
[----:B------:R-:W-:Y:S01]  /*0160*/  MOV R10, RZ ;  /* 0x000000ff000a7202 */ /* 0x000fe20000000f00 */
[----:B------:R-:W-:Y:S01]  /*0170*/  UMOV UR4, URZ ;  /* 0x000000ff00047c82 */ /* 0x000fe20008000000 */
[----:B------:R-:W-:Y:S01]  /*0180*/  UISETP.NE.AND UP0, UPT, UR7, URZ, UPT ;  /* 0x000000ff0700728c */ /* 0x000fe2000bf05270 */
[----:B------:R-:W-:Y:S10]  /*0190*/  BRA.U !UP1, `(.L_x_1) ;  /* 0x0000000509047547 */ /* 0x000ff4000b800000 */
[----:B------:R-:W0:Y:S01]  /*01a0*/  LDCU.64 UR4, c[0x0][0x388] ;  /* 0x00007100ff0477ac */ /* 0x000e220008000a00 */
[----:B------:R-:W-:Y:S02]  /*01b0*/  MOV R10, RZ ;  /* 0x000000ff000a7202 */ /* 0x000fe40000000f00 */
[----:B------:R-:W-:Y:S01]  /*01c0*/  MOV R11, R8 ;  /* 0x00000008000b7202 */ /* 0x000fe20000000f00 */
[----:B0-----:R-:W-:-:S04]  /*01d0*/  UIADD3 UR4, UP1, UPT, UR4, 0x20, URZ ;  /* 0x0000002004047890 */ /* 0x001fc8000ff3e0ff */
[----:B------:R-:W-:Y:S02]  /*01e0*/  UIADD3.X UR5, UPT, UPT, URZ, UR5, URZ, UP1, !UPT ;  /* 0x00000005ff057290 */ /* 0x000fe40008ffe4ff */
[----:B------:R-:W-:Y:S01]  /*01f0*/  MOV R2, UR4 ;  /* 0x0000000400027c02 */ /* 0x000fe20008000f00 */
[----:B------:R-:W-:-:S03]  /*0200*/  ULOP3.LUT UR4, UR6, 0x7ffffff0, URZ, 0xc0, !UPT ;  /* 0x7ffffff006047892 */ /* 0x000fc6000f8ec0ff */
[----:B------:R-:W-:Y:S01]  /*0210*/  MOV R3, UR5 ;  /* 0x0000000500037c02 */ /* 0x000fe20008000f00 */
[----:B------:R-:W-:Y:S02]  /*0220*/  UIADD3 UR5, UPT, UPT, -UR4, URZ, URZ ;  /* 0x000000ff04057290 */ /* 0x000fe4000fffe1ff */
[----:B------:R-:W-:-:S10]  /*0230*/  IMAD.WIDE.U32 R4, R13, 0x4, R2 ;  /* 0x000000040d047825 */ /* 0x000fd400078e0002 */
.L_x_2:
[----:B------:R-:W-:Y:S01]  /*0240*/  IMAD.WIDE R6, R11, 0x4, R2 ;  /* 0x000000040b067825 */ /* 0x000fe200078e0202 */
[----:B------:R-:W2:Y:S04]  /*0250*/  LDG.E R12, desc[UR10][R4.64+-0x20] ;  /* 0xffffe00a040c7981 */ /* 0x000ea8000c1e1900 */
[----:B------:R-:W2:Y:S04]  /*0260*/  LDG.E R15, desc[UR10][R6.64+-0x20] ;  /* 0xffffe00a060f7981 */ /* 0x000ea8000c1e1900 */
[----:B------:R-:W3:Y:S04]  /*0270*/  LDG.E R24, desc[UR10][R4.64+-0x1c] ;  /* 0xffffe40a04187981 */ /* 0x000ee8000c1e1900 */
[----:B------:R-:W3:Y:S04]  /*0280*/  LDG.E R27, desc[UR10][R6.64+-0x1c] ;  /* 0xffffe40a061b7981 */ /* 0x000ee8000c1e1900 */
[----:B------:R-:W4:Y:S04]  /*0290*/  LDG.E R21, desc[UR10][R4.64+-0x18] ;  /* 0xffffe80a04157981 */ /* 0x000f28000c1e1900 */
[----:B------:R-:W4:Y:S04]  /*02a0*/  LDG.E R16, desc[UR10][R6.64+-0x18] ;  /* 0xffffe80a06107981 */ /* 0x000f28000c1e1900 */
[----:B------:R-:W5:Y:S04]  /*02b0*/  LDG.E R18, desc[UR10][R4.64+-0x14] ;  /* 0xffffec0a04127981 */ /* 0x000f68000c1e1900 */
[----:B------:R-:W5:Y:S04]  /*02c0*/  LDG.E R23, desc[UR10][R6.64+-0x14] ;  /* 0xffffec0a06177981 */ /* 0x000f68000c1e1900 */
[----:B------:R-:W5:Y:S04]  /*02d0*/  LDG.E R20, desc[UR10][R4.64+-0x10] ;  /* 0xfffff00a04147981 */ /* 0x000f68000c1e1900 */
[----:B------:R-:W5:Y:S04]  /*02e0*/  LDG.E R25, desc[UR10][R6.64+-0x10] ;  /* 0xfffff00a06197981 */ /* 0x000f68000c1e1900 */
[----:B------:R-:W5:Y:S04]  /*02f0*/  LDG.E R14, desc[UR10][R4.64+-0xc] ;  /* 0xfffff40a040e7981 */ /* 0x000f68000c1e1900 */
[----:B------:R-:W5:Y:S04]  /*0300*/  LDG.E R19, desc[UR10][R6.64+-0xc] ;  /* 0xfffff40a06137981 */ /* 0x000f68000c1e1900 */
[----:B------:R-:W5:Y:S04]  /*0310*/  LDG.E R17, desc[UR10][R6.64+-0x4] ;  /* 0xfffffc0a06117981 */ /* 0x000f68000c1e1900 */
[----:B------:R-:W5:Y:S01]  /*0320*/  LDG.E R29, desc[UR10][R4.64+0x1c] ;  /* 0x00001c0a041d7981 */ /* 0x000f62000c1e1900 */
[----:B--2---:R-:W-:-:S03]  /*0330*/  FFMA R22, R15, R12, R10 ;  /* 0x0000000c0f167223 */ /* 0x004fc6000000000a */
[----:B------:R-:W2:Y:S04]  /*0340*/  LDG.E R10, desc[UR10][R4.64+-0x8] ;  /* 0xfffff80a040a7981 */ /* 0x000ea8000c1e1900 */
[----:B------:R-:W2:Y:S04]  /*0350*/  LDG.E R15, desc[UR10][R6.64+-0x8] ;  /* 0xfffff80a060f7981 */ /* 0x000ea8000c1e1900 */
[----:B------:R-:W2:Y:S01]  /*0360*/  LDG.E R12, desc[UR10][R4.64+-0x4] ;  /* 0xfffffc0a040c7981 */ /* 0x000ea2000c1e1900 */
[----:B---3--:R-:W-:-:S03]  /*0370*/  FFMA R27, R27, R24, R22 ;  /* 0x000000181b1b7223 */ /* 0x008fc60000000016 */
[----:B------:R-:W3:Y:S01]  /*0380*/  LDG.E R24, desc[UR10][R6.64+0x1c] ;  /* 0x00001c0a06187981 */ /* 0x000ee2000c1e1900 */
[----:B----4-:R-:W-:-:S03]  /*0390*/  FFMA R22, R16, R21, R27 ;  /* 0x0000001510167223 */ /* 0x010fc6000000001b */
[----:B------:R-:W4:Y:S04]  /*03a0*/  LDG.E R21, desc[UR10][R4.64] ;  /* 0x0000000a04157981 */ /* 0x000f28000c1e1900 */
[----:B------:R-:W4:Y:S01]  /*03b0*/  LDG.E R16, desc[UR10][R6.64] ;  /* 0x0000000a06107981 */ /* 0x000f22000c1e1900 */
[----:B-----5:R-:W-:-:S03]  /*03c0*/  FFMA R22, R23, R18, R22 ;  /* 0x0000001217167223 */ /* 0x020fc60000000016 */
[----:B------:R-:W5:Y:S04]  /*03d0*/  LDG.E R23, desc[UR10][R4.64+0x4] ;  /* 0x0000040a04177981 */ /* 0x000f68000c1e1900 */
[----:B------:R-:W5:Y:S01]  /*03e0*/  LDG.E R18, desc[UR10][R6.64+0x4] ;  /* 0x0000040a06127981 */ /* 0x000f62000c1e1900 */
[----:B------:R-:W-:-:S03]  /*03f0*/  FFMA R22, R25, R20, R22 ;  /* 0x0000001419167223 */ /* 0x000fc60000000016 */
[----:B------:R-:W3:Y:S04]  /*0400*/  LDG.E R25, desc[UR10][R4.64+0x8] ;  /* 0x0000080a04197981 */ /* 0x000ee8000c1e1900 */
[----:B------:R-:W3:Y:S01]  /*0410*/  LDG.E R20, desc[UR10][R6.64+0x8] ;  /* 0x0000080a06147981 */ /* 0x000ee2000c1e1900 */
[----:B------:R-:W-:-:S03]  /*0420*/  FFMA R22, R19, R14, R22 ;  /* 0x0000000e13167223 */ /* 0x000fc60000000016 */
[----:B------:R-:W3:Y:S04]  /*0430*/  LDG.E R19, desc[UR10][R4.64+0xc] ;  /* 0x00000c0a04137981 */ /* 0x000ee8000c1e1900 */
[----:B------:R-:W3:Y:S04]  /*0440*/  LDG.E R14, desc[UR10][R6.64+0xc] ;  /* 0x00000c0a060e7981 */ /* 0x000ee8000c1e1900 */
[----:B------:R-:W3:Y:S01]  /*0450*/  LDG.E R27, desc[UR10][R4.64+0x14] ;  /* 0x0000140a041b7981 */ /* 0x000ee2000c1e1900 */
[----:B--2---:R-:W-:-:S03]  /*0460*/  FFMA R22, R15, R10, R22 ;  /* 0x0000000a0f167223 */ /* 0x004fc60000000016 */
[----:B------:R-:W2:Y:S04]  /*0470*/  LDG.E R10, desc[UR10][R4.64+0x10] ;  /* 0x0000100a040a7981 */ /* 0x000ea8000c1e1900 */
[----:B------:R-:W2:Y:S01]  /*0480*/  LDG.E R15, desc[UR10][R6.64+0x10] ;  /* 0x0000100a060f7981 */ /* 0x000ea2000c1e1900 */
[----:B------:R-:W-:-:S03]  /*0490*/  FFMA R26, R17, R12, R22 ;  /* 0x0000000c111a7223 */ /* 0x000fc60000000016 */
[----:B------:R-:W2:Y:S04]  /*04a0*/  LDG.E R22, desc[UR10][R6.64+0x14] ;  /* 0x0000140a06167981 */ /* 0x000ea8000c1e1900 */
[----:B------:R0:W2:Y:S04]  /*04b0*/  LDG.E R12, desc[UR10][R4.64+0x18] ;  /* 0x0000180a040c7981 */ /* 0x0000a8000c1e1900 */
[----:B------:R-:W2:Y:S01]  /*04c0*/  LDG.E R17, desc[UR10][R6.64+0x18] ;  /* 0x0000180a06117981 */ /* 0x000ea2000c1e1900 */
[----:B----4-:R-:W-:-:S04]  /*04d0*/  FFMA R21, R16, R21, R26 ;  /* 0x0000001510157223 */ /* 0x010fc8000000001a */
[----:B-----5:R-:W-:Y:S01]  /*04e0*/  FFMA R21, R18, R23, R21 ;  /* 0x0000001712157223 */ /* 0x020fe20000000015 */
[----:B------:R-:W-:-:S03]  /*04f0*/  UIADD3 UR5, UPT, UPT, UR5, 0x10, URZ ;  /* 0x0000001005057890 */ /* 0x000fc6000fffe0ff */
[----:B---3--:R-:W-:Y:S01]  /*0500*/  FFMA R21, R20, R25, R21 ;  /* 0x0000001914157223 */ /* 0x008fe20000000015 */
[----:B------:R-:W-:-:S03]  /*0510*/  UISETP.NE.AND UP1, UPT, UR5, URZ, UPT ;  /* 0x000000ff0500728c */ /* 0x000fc6000bf25270 */
[----:B------:R-:W-:Y:S01]  /*0520*/  FFMA R14, R14, R19, R21 ;  /* 0x000000130e0e7223 */ /* 0x000fe20000000015 */
[----:B0-----:R-:W-:Y:S02]  /*0530*/  IADD3 R4, P0, PT, R4, 0x40, RZ ;  /* 0x0000004004047810 */ /* 0x001fe40007f1e0ff */
[----:B------:R-:W-:Y:S02]  /*0540*/  IADD3 R11, PT, PT, R11, 0x10, RZ ;  /* 0x000000100b0b7810 */ /* 0x000fe40007ffe0ff */
[----:B------:R-:W-:Y:S01]  /*0550*/  IADD3.X R5, PT, PT, RZ, R5, RZ, P0, !PT ;  /* 0x00000005ff057210 */ /* 0x000fe200007fe4ff */
[----:B--2---:R-:W-:-:S04]  /*0560*/  FFMA R15, R15, R10, R14 ;  /* 0x0000000a0f0f7223 */ /* 0x004fc8000000000e */
[----:B------:R-:W-:-:S04]  /*0570*/  FFMA R22, R22, R27, R15 ;  /* 0x0000001b16167223 */ /* 0x000fc8000000000f */
[----:B------:R-:W-:-:S04]  /*0580*/  FFMA R17, R17, R12, R22 ;  /* 0x0000000c11117223 */ /* 0x000fc80000000016 */
[----:B------:R-:W-:Y:S01]  /*0590*/  FFMA R10, R24, R29, R17 ;  /* 0x0000001d180a7223 */ /* 0x000fe20000000011 */
[----:B------:R-:W-:Y:S06]  /*05a0*/  BRA.U UP1, `(.L_x_2) ;  /* 0xfffffffd01247547 */ /* 0x000fec000b83ffff */
.L_x_1:
[----:B------:R-:W-:Y:S05]  /*05b0*/  BRA.U !UP0, `(.L_x_0) ;  /* 0x00000005085c7547 */ /* 0x000fea000b800000 */
[----:B------:R-:W-:Y:S02]  /*05c0*/  UISETP.GE.U32.AND UP0, UPT, UR7, 0x8, UPT ;  /* 0x000000080700788c */ /* 0x000fe4000bf06070 */
[----:B------:R-:W-:-:S04]  /*05d0*/  ULOP3.LUT UR8, UR6, 0x7, URZ, 0xc0, !UPT ;  /* 0x0000000706087892 */ /* 0x000fc8000f8ec0ff */
[----:B------:R-:W-:-:S03]  /*05e0*/  UISETP.NE.AND UP1, UPT, UR8, URZ, UPT ;  /* 0x000000ff0800728c */ /* 0x000fc6000bf25270 */
[----:B------:R-:W-:Y:S08]  /*05f0*/  BRA.U !UP0, `(.L_x_3) ;  /* 0x00000001088c7547 */ /* 0x000ff0000b800000 */
[----:B------:R-:W0:Y:S01]  /*0600*/  LDC.64 R4, c[0x0][0x388] ;  /* 0x0000e200ff047b82 */ /* 0x000e220000000a00 */
[----:B------:R-:W1:Y:S01]  /*0610*/  LDCU.64 UR12, c[0x0][0x388] ;  /* 0x00007100ff0c77ac */ /* 0x000e620008000a00 */
[C---:B------:R-:W-:Y:S02]  /*0620*/  IADD3 R7, PT, PT, R13.reuse, UR4, RZ ;  /* 0x000000040d077c10 */ /* 0x040fe4000fffe0ff */
[----:B------:R-:W-:Y:S02]  /*0630*/  IADD3 R11, P0, PT, R13, UR4, RZ ;  /* 0x000000040d0b7c10 */ /* 0x000fe4000ff1e0ff */
[----:B------:R-:W-:Y:S02]  /*0640*/  IADD3 R3, PT, PT, R8, UR4, RZ ;  /* 0x0000000408037c10 */ /* 0x000fe4000fffe0ff */
[----:B------:R-:W-:Y:S02]  /*0650*/  IADD3.X R12, PT, PT, RZ, RZ, RZ, P0, !PT ;  /* 0x000000ffff0c7210 */ /* 0x000fe400007fe4ff */
[----:B-1----:R-:W-:Y:S01]  /*0660*/  LEA R2, P0, R11, UR12, 0x2 ;  /* 0x0000000c0b027c11 */ /* 0x002fe2000f8010ff */
[----:B0-----:R-:W-:-:S04]  /*0670*/  IMAD.WIDE.U32 R6, R7, 0x4, R4 ;  /* 0x0000000407067825 */ /* 0x001fc800078e0004 */
[----:B------:R-:W-:Y:S01]  /*0680*/  IMAD.WIDE R4, R3, 0x4, R4 ;  /* 0x0000000403047825 */ /* 0x000fe200078e0204 */
[----:B------:R-:W-:Y:S01]  /*0690*/  LEA.HI.X R3, R11, UR13, R12, 0x2, P0 ;  /* 0x0000000d0b037c11 */ /* 0x000fe200080f140c */
        /* <DEDUP_REMOVED lines=16> */
[----:B------:R-:W-:Y:S01]  /*07a0*/  UIADD3 UR4, UPT, UPT, UR4, 0x8, URZ ;  /* 0x0000000804047890 */ /* 0x000fe2000fffe0ff */
[----:B--2---:R-:W-:-:S04]  /*07b0*/  FFMA R14, R17, R14, R10 ;  /* 0x0000000e110e7223 */ /* 0x004fc8000000000a */
[----:B---3--:R-:W-:-:S04]  /*07c0*/  FFMA R14, R19, R16, R14 ;  /* 0x00000010130e7223 */ /* 0x008fc8000000000e */
[----:B----4-:R-:W-:-:S04]  /*07d0*/  FFMA R14, R21, R18, R14 ;  /* 0x00000012150e7223 */ /* 0x010fc8000000000e */
[----:B-----5:R-:W-:-:S04]  /*07e0*/  FFMA R14, R23, R20, R14 ;  /* 0x00000014170e7223 */ /* 0x020fc8000000000e */
[----:B------:R-:W-:-:S04]  /*07f0*/  FFMA R25, R25, R22, R14 ;  /* 0x0000001619197223 */ /* 0x000fc8000000000e */
[----:B------:R-:W-:-:S04]  /*0800*/  FFMA R15, R12, R15, R25 ;  /* 0x0000000f0c0f7223 */ /* 0x000fc80000000019 */
[----:B------:R-:W-:-:S04]  /*0810*/  FFMA R6, R6, R7, R15 ;  /* 0x0000000706067223 */ /* 0x000fc8000000000f */
[----:B------:R-:W-:-:S07]  /*0820*/  FFMA R10, R27, R11, R6 ;  /* 0x0000000b1b0a7223 */ /* 0x000fce0000000006 */
.L_x_3:
        /* <DEDUP_REMOVED lines=22> */
[----:B------:R-:W5:Y:S01]  /*0990*/  LDG.E R18, desc[UR10][R4.64+0xc] ;  /* 0x00000c0a04127981 */ /* 0x000f62000c1e1900 */
[----:B------:R-:W-:Y:S01]  /*09a0*/  UIADD3 UR4, UPT, UPT, UR4, 0x4, URZ ;  /* 0x0000000404047890 */ /* 0x000fe2000fffe0ff */
[----:B--2---:R-:W-:-:S04]  /*09b0*/  FFMA R11, R11, R6, R10 ;  /* 0x000000060b0b7223 */ /* 0x004fc8000000000a */
[----:B---3--:R-:W-:-:S04]  /*09c0*/  FFMA R11, R12, R14, R11 ;  /* 0x0000000e0c0b7223 */ /* 0x008fc8000000000b */
[----:B----4-:R-:W-:-:S04]  /*09d0*/  FFMA R11, R16, R15, R11 ;  /* 0x0000000f100b7223 */ /* 0x010fc8000000000b */
[----:B-----5:R-:W-:-:S07]  /*09e0*/  FFMA R10, R18, R17, R11 ;  /* 0x00000011120a7223 */ /* 0x020fce000000000b */
.L_x_4:
[----:B------:R-:W-:Y:S05]  /*09f0*/  BRA.U !UP1, `(.L_x_0) ;  /* 0x00000001094c7547 */ /* 0x000fea000b800000 */
[----:B------:R-:W0:Y:S01]  /*0a00*/  LDC.64 R2, c[0x0][0x388] ;  /* 0x0000e200ff027b82 */ /* 0x000e220000000a00 */
[----:B------:R-:W-:Y:S01]  /*0a10*/  IADD3 R5, PT, PT, R13, UR4, RZ ;  /* 0x000000040d057c10 */ /* 0x000fe2000fffe0ff */
[----:B------:R-:W-:Y:S01]  /*0a20*/  UIADD3 UR5, UPT, UPT, -UR5, URZ, URZ ;  /* 0x000000ff05057290 */ /* 0x000fe2000fffe1ff */
[----:B------:R-:W-:-:S03]  /*0a30*/  IADD3 R11, PT, PT, R8, UR4, RZ ;  /* 0x00000004080b7c10 */ /* 0x000fc6000fffe0ff */
[----:B0-----:R-:W-:-:S03]  /*0a40*/  IMAD.WIDE.U32 R4, R5, 0x4, R2 ;  /* 0x0000000405047825 */ /* 0x001fc600078e0002 */
[----:B------:R-:W-:Y:S02]  /*0a50*/  MOV R12, R4 ;  /* 0x00000004000c7202 */ /* 0x000fe40000000f00 */
[----:B------:R-:W-:-:S07]  /*0a60*/  MOV R13, R5 ;  /* 0x00000005000d7202 */ /* 0x000fce0000000f00 */
.L_x_5:
[----:B------:R-:W-:Y:S01]  /*0a70*/  IMAD.WIDE R4, R11, 0x4, R2 ;  /* 0x000000040b047825 */ /* 0x000fe200078e0202 */
[----:B------:R-:W-:Y:S02]  /*0a80*/  MOV R6, R12 ;  /* 0x0000000c00067202 */ /* 0x000fe40000000f00 */
[----:B------:R-:W-:-:S03]  /*0a90*/  MOV R7, R13 ;  /* 0x0000000d00077202 */ /* 0x000fc60000000f00 */
[----:B------:R-:W2:Y:S04]  /*0aa0*/  LDG.E R5, desc[UR10][R4.64] ;  /* 0x0000000a04057981 */ /* 0x000ea8000c1e1900 */
[----:B------:R-:W2:Y:S01]  /*0ab0*/  LDG.E R6, desc[UR10][R6.64] ;  /* 0x0000000a06067981 */ /* 0x000ea2000c1e1900 */
[----:B------:R-:W-:Y:S01]  /*0ac0*/  UIADD3 UR5, UPT, UPT, UR5, 0x1, URZ ;  /* 0x0000000105057890 */ /* 0x000fe2000fffe0ff */
[----:B------:R-:W-:Y:S02]  /*0ad0*/  IADD3 R12, P0, PT, R12, 0x4, RZ ;  /* 0x000000040c0c7810 */ /* 0x000fe40007f1e0ff */
[----:B------:R-:W-:Y:S01]  /*0ae0*/  IADD3 R11, PT, PT, R11, 0x1, RZ ;  /* 0x000000010b0b7810 */ /* 0x000fe20007ffe0ff */
[----:B------:R-:W-:Y:S01]  /*0af0*/  UISETP.NE.AND UP0, UPT, UR5, URZ, UPT ;  /* 0x000000ff0500728c */ /* 0x000fe2000bf05270 */
[----:B------:R-:W-:Y:S01]  /*0b00*/  IADD3.X R13, PT, PT, RZ, R13, RZ, P0, !PT ;  /* 0x0000000dff0d7210 */ /* 0x000fe200007fe4ff */
[----:B--2---:R-:W-:-:S07]  /*0b10*/  FFMA R10, R5, R6, R10 ;  /* 0x00000006050a7223 */ /* 0x004fce000000000a */
[----:B------:R-:W-:Y:S05]  /*0b20*/  BRA.U UP0, `(.L_x_5) ;  /* 0xfffffffd00d07547 */ /* 0x000fea000b83ffff */
.L_x_0:
[----:B------:R-:W0:Y:S01]  /*0b30*/  LDC.64 R2, c[0x0][0x390] ;  /* 0x0000e400ff027b82 */ /* 0x000e220000000a00 */
[----:B------:R-:W-:-:S04]  /*0b40*/  IMAD R9, R0, UR9, R9 ;  /* 0x0000000900097c24 */ /* 0x000fc8000f8e0209 */
[----:B0-----:R-:W-:-:S05]  /*0b50*/  IMAD.WIDE R2, R9, 0x4, R2 ;  /* 0x0000000409027825 */ /* 0x001fca00078e0202 */
[----:B------:R-:W-:Y:S01]  /*0b60*/  STG.E desc[UR10][R2.64], R10 ;  /* 0x0000000a02007986 */ /* 0x000fe2000c10190a */
[----:B------:R-:W-:Y:S05]  /*0b70*/  EXIT ;  /* 0x000000000000794d */ /* 0x000fea0003800000 */
.L_x_6:
[----:B------:R-:W-:-:S00]  /*0b80*/  BRA `(.L_x_6) ;  /* 0xfffffffc00fc7947 */ /* 0x000fc0000383ffff */
[----:B------:R-:W-:-:S00]  /*0b90*/  NOP ;  /* 0x0000000000007918 */ /* 0x000fc00000000000 */
        /* <DEDUP_REMOVED lines=14> */
.L_x_7:


//--------------------- .nv.shared.reserved.0     --------------------------
	.section	.nv.shared.reserved.0,"aw",@nobits
	.weak		__nv_reservedSMEM_offset_0_alias
	.size		__nv_reservedSMEM_offset_0_alias, 0, 64
	.other		__nv_reservedSMEM_offset_0_alias,@"STO_CUDA_RESERVED_SHARED STV_DEFAULT"
__nv_reservedSMEM_offset_0_alias:
	.zero		0
	.zero		64


//--------------------- .nv.constant0._Z16correlate_kerneliiPKfPf --------------------------
	.section	.nv.constant0._Z16correlate_kerneliiPKfPf,"a",@progbits
	.sectionflags	@""
	.align	4
.nv.constant0._Z16correlate_kerneliiPKfPf:
	.zero		920


//--------------------- SYMBOLS --------------------------

	.type		.nv.reservedSmem.offset0,@object
	.size		.nv.reservedSmem.offset0,0x4
